	.headerflags	@"EF_CUDA_TEXMODE_UNIFIED EF_CUDA_64BIT_ADDRESS EF_CUDA_ACCELERATORS EF_CUDA_SM90 EF_CUDA_VIRTUAL_SM(EF_CUDA_SM90)"
	.elftype	@"ET_EXEC"


//--------------------- .nv.info                  --------------------------
	.section	.nv.info,"",@"SHT_CUDA_INFO"
	.align	4


	//----- nvinfo : EIATTR_REGCOUNT
	.align		4
        /*0000*/ 	.byte	0x04, 0x2f
        /*0002*/ 	.short	(.L_1 - .L_0)
	.align		4
.L_0:
        /*0004*/ 	.word	index@(triton_poi_fused_max_pool2d_with_indices_1)
        /*0008*/ 	.word	0x00000016


	//----- nvinfo : EIATTR_MIN_STACK_SIZE
	.align		4
.L_1:
        /*000c*/ 	.byte	0x04, 0x12
        /*000e*/ 	.short	(.L_3 - .L_2)
	.align		4
.L_2:
        /*0010*/ 	.word	index@(triton_poi_fused_max_pool2d_with_indices_1)
        /*0014*/ 	.word	0x00000000


	//----- nvinfo : EIATTR_FRAME_SIZE
	.align		4
.L_3:
        /*0018*/ 	.byte	0x04, 0x11
        /*001a*/ 	.short	(.L_5 - .L_4)
	.align		4
.L_4:
        /*001c*/ 	.word	index@(triton_poi_fused_max_pool2d_with_indices_1)
        /*0020*/ 	.word	0x00000000


	//----- nvinfo : EIATTR_MIN_STACK_SIZE
	.align		4
.L_5:
        /*0024*/ 	.byte	0x04, 0x12
        /*0026*/ 	.short	(.L_7 - .L_6)
	.align		4
.L_6:
        /*0028*/ 	.word	index@(triton_poi_fused_max_pool2d_with_indices_1)
        /*002c*/ 	.word	0x00000000
.L_7:


//--------------------- .nv.info.triton_poi_fused_max_pool2d_with_indices_1 --------------------------
	.section	.nv.info.triton_poi_fused_max_pool2d_with_indices_1,"",@"SHT_CUDA_INFO"
	.sectionflags	@""
	.align	4


	//----- nvinfo : EIATTR_CUDA_API_VERSION
	.align		4
        /*0000*/ 	.byte	0x04, 0x37
        /*0002*/ 	.short	(.L_9 - .L_8)
.L_8:
        /*0004*/ 	.word	0x0000007c


	//----- nvinfo : EIATTR_KPARAM_INFO
	.align		4
.L_9:
        /*0008*/ 	.byte	0x04, 0x17
        /*000a*/ 	.short	(.L_11 - .L_10)
.L_10:
        /*000c*/ 	.word	0x00000000
        /*0010*/ 	.short	0x0003
        /*0012*/ 	.short	0x0018
        /*0014*/ 	.byte	0x00, 0xf0, 0x11, 0x00


	//----- nvinfo : EIATTR_KPARAM_INFO
	.align		4
.L_11:
        /*0018*/ 	.byte	0x04, 0x17
        /*001a*/ 	.short	(.L_13 - .L_12)
.L_12:
        /*001c*/ 	.word	0x00000000
        /*0020*/ 	.short	0x0002
        /*0022*/ 	.short	0x0010
        /*0024*/ 	.byte	0x00, 0xf4, 0x21, 0x00


	//----- nvinfo : EIATTR_KPARAM_INFO
	.align		4
.L_13:
        /*0028*/ 	.byte	0x04, 0x17
        /*002a*/ 	.short	(.L_15 - .L_14)
.L_14:
        /*002c*/ 	.word	0x00000000
        /*0030*/ 	.short	0x0001
        /*0032*/ 	.short	0x0008
        /*0034*/ 	.byte	0x00, 0xf4, 0x21, 0x00


	//----- nvinfo : EIATTR_KPARAM_INFO
	.align		4
.L_15:
        /*0038*/ 	.byte	0x04, 0x17
        /*003a*/ 	.short	(.L_17 - .L_16)
.L_16:
        /*003c*/ 	.word	0x00000000
        /*0040*/ 	.short	0x0000
        /*0042*/ 	.short	0x0000
        /*0044*/ 	.byte	0x00, 0xf4, 0x21, 0x00


	//----- nvinfo : EIATTR_SPARSE_MMA_MASK
	.align		4
.L_17:
        /*0048*/ 	.byte	0x03, 0x50
        /*004a*/ 	.short	0x0000


	//----- nvinfo : EIATTR_MAXREG_COUNT
	.align		4
        /*004c*/ 	.byte	0x03, 0x1b
        /*004e*/ 	.short	0x00ff


	//----- nvinfo : EIATTR_EXIT_INSTR_OFFSETS
	.align		4
        /*0050*/ 	.byte	0x04, 0x1c
        /*0052*/ 	.short	(.L_19 - .L_18)


	//   ....[0]....
.L_18:
        /*0054*/ 	.word	0x00000480


	//----- nvinfo : EIATTR_REQNTID
	.align		4
.L_19:
        /*0058*/ 	.byte	0x04, 0x10
        /*005a*/ 	.short	(.L_21 - .L_20)
.L_20:
        /*005c*/ 	.word	0x00000080
        /*0060*/ 	.word	0x00000001
        /*0064*/ 	.word	0x00000001


	//----- nvinfo : EIATTR_CBANK_PARAM_SIZE
	.align		4
.L_21:
        /*0068*/ 	.byte	0x03, 0x19
        /*006a*/ 	.short	0x001c


	//----- nvinfo : EIATTR_PARAM_CBANK
	.align		4
        /*006c*/ 	.byte	0x04, 0x0a
        /*006e*/ 	.short	(.L_23 - .L_22)
	.align		4
.L_22:
        /*0070*/ 	.word	index@(.nv.constant0.triton_poi_fused_max_pool2d_with_indices_1)
        /*0074*/ 	.short	0x0210
        /*0076*/ 	.short	0x001c


	//----- nvinfo : EIATTR_SW_WAR
	.align		4
.L_23:
        /*0078*/ 	.byte	0x04, 0x36
        /*007a*/ 	.short	(.L_25 - .L_24)
.L_24:
        /*007c*/ 	.word	0x00000008
.L_25:


//--------------------- .nv.callgraph             --------------------------
	.section	.nv.callgraph,"",@"SHT_CUDA_CALLGRAPH"
	.align	4
	.sectionentsize	8
	.align		4
        /*0000*/ 	.word	0x00000000
	.align		4
        /*0004*/ 	.word	0xffffffff
	.align		4
        /*0008*/ 	.word	0x00000000
	.align		4
        /*000c*/ 	.word	0xfffffffe
	.align		4
        /*0010*/ 	.word	0x00000000
	.align		4
        /*0014*/ 	.word	0xfffffffd
	.align		4
        /*0018*/ 	.word	0x00000000
	.align		4
        /*001c*/ 	.word	0xfffffffc


//--------------------- .text.triton_poi_fused_max_pool2d_with_indices_1 --------------------------
	.section	.text.triton_poi_fused_max_pool2d_with_indices_1,"ax",@progbits
	.align	128
        .global         triton_poi_fused_max_pool2d_with_indices_1
        .type           triton_poi_fused_max_pool2d_with_indices_1,@function
        .size           triton_poi_fused_max_pool2d_with_indices_1,(.L_x_1 - triton_poi_fused_max_pool2d_with_indices_1)
        .other          triton_poi_fused_max_pool2d_with_indices_1,@"STO_CUDA_ENTRY STV_DEFAULT"
triton_poi_fused_max_pool2d_with_indices_1:
.text.triton_poi_fused_max_pool2d_with_indices_1:
[----:B------:R-:W-:Y:S01]  /*0000*/  LDC R1, c[0x0][0x28] ;  /* 0x00000a00ff017b82 */ /* 0x000fe20000000800 */
[----:B------:R-:W1:Y:S07]  /*0010*/  S2R R0, SR_TID.X ;  /* 0x0000000000007919 */ /* 0x000e6e0000002100 */
[----:B------:R-:W2:Y:S01]  /*0020*/  LDC.64 R2, c[0x0][0x210] ;  /* 0x00008400ff027b82 */ /* 0x000ea20000000a00 */
[----:B------:R-:W-:Y:S01]  /*0030*/  ULDC.64 UR4, c[0x0][0x208] ;  /* 0x0000820000047ab9 */ /* 0x000fe20000000a00 */
[----:B------:R-:W-:Y:S01]  /*0040*/  ULDC.64 UR6, c[0x0][0x220] ;  /* 0x0000880000067ab9 */ /* 0x000fe20000000a00 */
[----:B------:R-:W3:Y:S01]  /*0050*/  S2R R7, SR_CTAID.X ;  /* 0x0000000000077919 */ /* 0x000ee20000002500 */
[----:B-1----:R-:W-:Y:S01]  /*0060*/  IMAD.SHL.U32 R0, R0, 0x2, RZ ;  /* 0x0000000200007824 */ /* 0x002fe200078e00ff */
[----:B---3--:R-:W-:-:S04]  /*0070*/  SHF.R.S32.HI R9, RZ, 0x17, R7 ;  /* 0x00000017ff097819 */ /* 0x008fc80000011407 */
[----:B------:R-:W-:Y:S02]  /*0080*/  LOP3.LUT R0, R0, 0xfe, RZ, 0xc0, !PT ;  /* 0x000000fe00007812 */ /* 0x000fe400078ec0ff */
[----:B------:R-:W-:-:S03]  /*0090*/  SGXT R9, R9, 0x1 ;  /* 0x000000010909781a */ /* 0x000fc60000000200 */
[----:B------:R-:W-:-:S04]  /*00a0*/  IMAD R0, R7, 0x100, R0 ;  /* 0x0000010007007824 */ /* 0x000fc800078e0200 */
[----:B------:R-:W-:Y:S01]  /*00b0*/  VIADD R4, R0, 0x1 ;  /* 0x0000000100047836 */ /* 0x000fe20000000000 */
[----:B------:R-:W-:-:S04]  /*00c0*/  SHF.R.S32.HI R5, RZ, 0x1f, R0 ;  /* 0x0000001fff057819 */ /* 0x000fc80000011400 */
[----:B------:R-:W-:Y:S02]  /*00d0*/  LEA.HI R5, R5, R0, RZ, 0x4 ;  /* 0x0000000005057211 */ /* 0x000fe400078f20ff */
[----:B------:R-:W-:Y:S02]  /*00e0*/  LEA.HI R9, R9, R4, RZ, 0x4 ;  /* 0x0000000409097211 */ /* 0x000fe400078f20ff */
[C---:B------:R-:W-:Y:S01]  /*00f0*/  LOP3.LUT R7, R5.reuse, 0x7ffffff0, RZ, 0xc0, !PT ;  /* 0x7ffffff005077812 */ /* 0x040fe200078ec0ff */
[----:B------:R-:W-:Y:S01]  /*0100*/  IMAD.SHL.U32 R5, R5, 0x4, RZ ;  /* 0x0000000405057824 */ /* 0x000fe200078e00ff */
[----:B------:R-:W-:-:S03]  /*0110*/  LOP3.LUT R9, R9, 0x7ffffff0, RZ, 0xc0, !PT ;  /* 0x7ffffff009097812 */ /* 0x000fc600078ec0ff */
[----:B------:R-:W-:Y:S01]  /*0120*/  IMAD.IADD R7, R0, 0x1, -R7 ;  /* 0x0000000100077824 */ /* 0x000fe200078e0a07 */
[----:B------:R-:W-:Y:S01]  /*0130*/  LOP3.LUT R5, R5, 0xffffffc0, RZ, 0xc0, !PT ;  /* 0xffffffc005057812 */ /* 0x000fe200078ec0ff */
[----:B------:R-:W-:-:S04]  /*0140*/  IMAD.IADD R4, R4, 0x1, -R9 ;  /* 0x0000000104047824 */ /* 0x000fc800078e0a09 */
[--C-:B------:R-:W-:Y:S02]  /*0150*/  IMAD R15, R7, 0x2, R5.reuse ;  /* 0x00000002070f7824 */ /* 0x100fe400078e0205 */
[----:B------:R-:W-:Y:S02]  /*0160*/  IMAD R17, R4, 0x2, R5 ;  /* 0x0000000204117824 */ /* 0x000fe400078e0205 */
[----:B--2---:R-:W-:-:S04]  /*0170*/  IMAD.WIDE R8, R15, 0x4, R2 ;  /* 0x000000040f087825 */ /* 0x004fc800078e0202 */
[----:B------:R-:W-:Y:S01]  /*0180*/  VIADD R13, R15, 0x20 ;  /* 0x000000200f0d7836 */ /* 0x000fe20000000000 */
[----:B------:R-:W2:Y:S01]  /*0190*/  LDG.E.EL R4, desc[UR4][R8.64] ;  /* 0x0000000408047981 */ /* 0x000ea2000c2e1900 */
[----:B------:R-:W-:-:S03]  /*01a0*/  IMAD.WIDE R10, R17, 0x4, R2 ;  /* 0x00000004110a7825 */ /* 0x000fc600078e0202 */
[----:B------:R1:W2:Y:S01]  /*01b0*/  LDG.E.EL R18, desc[UR4][R8.64+0x4] ;  /* 0x0000040408127981 */ /* 0x0002a2000c2e1900 */
[----:B------:R-:W-:-:S03]  /*01c0*/  IMAD.WIDE R12, R13, 0x4, R2 ;  /* 0x000000040d0c7825 */ /* 0x000fc600078e0202 */
[----:B------:R-:W3:Y:S01]  /*01d0*/  LDG.E.EL R16, desc[UR4][R10.64] ;  /* 0x000000040a107981 */ /* 0x000ee2000c2e1900 */
[----:B------:R-:W-:-:S03]  /*01e0*/  VIADD R7, R17, 0x20 ;  /* 0x0000002011077836 */ /* 0x000fc60000000000 */
[----:B------:R-:W3:Y:S01]  /*01f0*/  LDG.E.EL R19, desc[UR4][R10.64+0x4] ;  /* 0x000004040a137981 */ /* 0x000ee2000c2e1900 */
[----:B------:R-:W-:-:S03]  /*0200*/  IMAD.WIDE R6, R7, 0x4, R2 ;  /* 0x0000000407067825 */ /* 0x000fc600078e0202 */
[----:B------:R4:W5:Y:S01]  /*0210*/  LDG.E.EL R5, desc[UR4][R12.64] ;  /* 0x000000040c057981 */ /* 0x000962000c2e1900 */
[----:B------:R-:W-:-:S03]  /*0220*/  VIADD R15, R15, 0x21 ;  /* 0x000000210f0f7836 */ /* 0x000fc60000000000 */
[----:B------:R-:W5:Y:S01]  /*0230*/  LDG.E.EL R6, desc[UR4][R6.64] ;  /* 0x0000000406067981 */ /* 0x000f62000c2e1900 */
[----:B------:R-:W-:Y:S02]  /*0240*/  VIADD R17, R17, 0x21 ;  /* 0x0000002111117836 */ /* 0x000fe40000000000 */
[--C-:B-1----:R-:W-:Y:S01]  /*0250*/  IMAD.WIDE R8, R15, 0x4, R2.reuse ;  /* 0x000000040f087825 */ /* 0x102fe200078e0202 */
[----:B----4-:R-:W1:Y:S03]  /*0260*/  LDC.64 R12, c[0x0][0x218] ;  /* 0x00008600ff0c7b82 */ /* 0x010e660000000a00 */
[----:B------:R-:W-:Y:S02]  /*0270*/  IMAD.WIDE R14, R17, 0x4, R2 ;  /* 0x00000004110e7825 */ /* 0x000fe400078e0202 */
[----:B------:R1:W4:Y:S04]  /*0280*/  LDG.E.EL R2, desc[UR4][R8.64] ;  /* 0x0000000408027981 */ /* 0x000328000c2e1900 */
[----:B------:R-:W4:Y:S01]  /*0290*/  LDG.E.EL R3, desc[UR4][R14.64] ;  /* 0x000000040e037981 */ /* 0x000f22000c2e1900 */
[----:B-1----:R-:W-:Y:S01]  /*02a0*/  IMAD.WIDE R8, R0, 0x4, R12 ;  /* 0x0000000400087825 */ /* 0x002fe200078e020c */
[----:B--2---:R-:W-:-:S02]  /*02b0*/  FSETP.GT.AND P3, PT, R18, R4, PT ;  /* 0x000000041200720b */ /* 0x004fc40003f64000 */
[----:B------:R-:W-:Y:S02]  /*02c0*/  FSETP.NAN.AND P0, PT, R18, R18, PT ;  /* 0x000000121200720b */ /* 0x000fe40003f08000 */
[----:B---3--:R-:W-:Y:S02]  /*02d0*/  FSETP.GT.AND P2, PT, R19, R16, PT ;  /* 0x000000101300720b */ /* 0x008fe40003f44000 */
[----:B-----5:R-:W-:-:S07]  /*02e0*/  FSETP.NAN.AND P4, PT, R5, R5, PT ;  /* 0x000000050500720b */ /* 0x020fce0003f88000 */
[----:B------:R-:W-:Y:S02]  /*02f0*/  @!P3 SEL R18, R18, R4, P0 ;  /* 0x000000041212b207 */ /* 0x000fe40000000000 */
[----:B------:R-:W-:Y:S02]  /*0300*/  FSETP.NAN.AND P1, PT, R6, R6, PT ;  /* 0x000000060600720b */ /* 0x000fe40003f28000 */
[C---:B------:R-:W-:Y:S02]  /*0310*/  FSETP.NAN.AND P5, PT, R19.reuse, R19, PT ;  /* 0x000000131300720b */ /* 0x040fe40003fa8000 */
[----:B------:R-:W-:Y:S02]  /*0320*/  FSETP.GEU.AND P0, PT, R18, R5, PT ;  /* 0x000000051200720b */ /* 0x000fe40003f0e000 */
[----:B------:R-:W-:Y:S02]  /*0330*/  @!P2 SEL R19, R19, R16, P5 ;  /* 0x000000101313a207 */ /* 0x000fe40002800000 */
[----:B------:R-:W-:-:S02]  /*0340*/  @!P4 SEL R5, R5, R18, !P0 ;  /* 0x000000120505c207 */ /* 0x000fc40004000000 */
[----:B------:R-:W-:Y:S02]  /*0350*/  FSETP.GEU.AND P4, PT, R19, R6, PT ;  /* 0x000000061300720b */ /* 0x000fe40003f8e000 */
[----:B------:R-:W-:Y:S02]  /*0360*/  SEL R4, RZ, 0x1, !P3 ;  /* 0x00000001ff047807 */ /* 0x000fe40005800000 */
[----:B------:R-:W-:Y:S02]  /*0370*/  SEL R7, RZ, 0x1, !P2 ;  /* 0x00000001ff077807 */ /* 0x000fe40005000000 */
[----:B----4-:R-:W-:Y:S02]  /*0380*/  FSETP.NAN.AND P3, PT, R2, R2, PT ;  /* 0x000000020200720b */ /* 0x010fe40003f68000 */
[----:B------:R-:W-:Y:S02]  /*0390*/  FSETP.NAN.AND P2, PT, R3, R3, PT ;  /* 0x000000030300720b */ /* 0x000fe40003f48000 */
[----:B------:R-:W-:-:S02]  /*03a0*/  @!P1 SEL R6, R6, R19, !P4 ;  /* 0x0000001306069207 */ /* 0x000fc40006000000 */
[----:B------:R-:W-:Y:S02]  /*03b0*/  SEL R4, R4, 0x2, P0 ;  /* 0x0000000204047807 */ /* 0x000fe40000000000 */
[----:B------:R-:W-:Y:S02]  /*03c0*/  SEL R7, R7, 0x2, P4 ;  /* 0x0000000207077807 */ /* 0x000fe40002000000 */
[----:B------:R-:W-:Y:S02]  /*03d0*/  FSETP.GEU.AND P1, PT, R5, R2, PT ;  /* 0x000000020500720b */ /* 0x000fe40003f2e000 */
[----:B------:R-:W-:Y:S02]  /*03e0*/  FSETP.GEU.AND P0, PT, R6, R3, PT ;  /* 0x000000030600720b */ /* 0x000fe40003f0e000 */
[----:B------:R-:W-:Y:S02]  /*03f0*/  SEL R4, R4, 0x3, P1 ;  /* 0x0000000304047807 */ /* 0x000fe40000800000 */
[----:B------:R-:W-:-:S02]  /*0400*/  SEL R7, R7, 0x3, P0 ;  /* 0x0000000307077807 */ /* 0x000fc40000000000 */
[----:B------:R-:W-:Y:S02]  /*0410*/  IADD3 R10, P4, R0, UR6, RZ ;  /* 0x00000006000a7c10 */ /* 0x000fe4000ff9e0ff */
[----:B------:R-:W-:Y:S01]  /*0420*/  @!P3 SEL R2, R2, R5, !P1 ;  /* 0x000000050202b207 */ /* 0x000fe20004800000 */
[----:B------:R-:W-:Y:S01]  /*0430*/  IMAD R7, R7, 0x100, R4 ;  /* 0x0000010007077824 */ /* 0x000fe200078e0204 */
[----:B------:R-:W-:Y:S02]  /*0440*/  @!P2 SEL R3, R3, R6, !P0 ;  /* 0x000000060303a207 */ /* 0x000fe40004000000 */
[----:B------:R-:W-:-:S03]  /*0450*/  LEA.HI.X.SX32 R11, R0, UR7, 0x1, P4 ;  /* 0x00000007000b7c11 */ /* 0x000fc6000a0f0eff */
[----:B------:R-:W-:Y:S04]  /*0460*/  STG.E.64 desc[UR4][R8.64], R2 ;  /* 0x0000000208007986 */ /* 0x000fe8000c101b04 */
[----:B------:R-:W-:Y:S01]  /*0470*/  STG.E.U16 desc[UR4][R10.64], R7 ;  /* 0x000000070a007986 */ /* 0x000fe2000c101504 */
[----:B------:R-:W-:Y:S05]  /*0480*/  EXIT ;  /* 0x000000000000794d */ /* 0x000fea0003800000 */
.L_x_0:
[----:B------:R-:W-:-:S00]  /*0490*/  BRA `(.L_x_0) ;  /* 0xfffffffc00fc7947 */ /* 0x000fc0000383ffff */
[----:B------:R-:W-:-:S00]  /*04a0*/  NOP ;  /* 0x0000000000007918 */ /* 0x000fc00000000000 */
        /* <DEDUP_REMOVED lines=13> */
.L_x_1:


//--------------------- .nv.constant0.triton_poi_fused_max_pool2d_with_indices_1 --------------------------
	.section	.nv.constant0.triton_poi_fused_max_pool2d_with_indices_1,"a",@progbits
	.sectionflags	@""
	.align	4
.nv.constant0.triton_poi_fused_max_pool2d_with_indices_1:
	.zero		556
